//
// Generated by NVIDIA NVVM Compiler
//
// Compiler Build ID: CL-36424714
// Cuda compilation tools, release 13.0, V13.0.88
// Based on NVVM 20.0.0
//

.version 9.0
.target sm_100
.address_size 64

	// .globl	_Z9operationPiii

.visible .entry _Z9operationPiii(
	.param .u64 .ptr .align 1 _Z9operationPiii_param_0,
	.param .u32 _Z9operationPiii_param_1,
	.param .u32 _Z9operationPiii_param_2
)
{
	.reg .pred 	%p<11>;
	.reg .b32 	%r<14>;
	.reg .b64 	%rd<5>;

	ld.param.u64 	%rd1, [_Z9operationPiii_param_0];
	ld.param.u32 	%r4, [_Z9operationPiii_param_1];
	ld.param.u32 	%r3, [_Z9operationPiii_param_2];
	mov.u32 	%r5, %tid.x;
	mov.u32 	%r6, %ntid.x;
	mov.u32 	%r7, %ctaid.x;
	mad.lo.s32 	%r1, %r6, %r7, %r5;
	mul.lo.s32 	%r2, %r3, %r4;
	setp.ge.s32 	%p3, %r1, %r2;
	@%p3 bra 	$L__BB0_6;
	rem.s32 	%r8, %r1, %r3;
	setp.eq.s32 	%p5, %r8, 0;
	mov.pred 	%p10, 0;
	@%p5 bra 	$L__BB0_3;
	add.s32 	%r9, %r1, 1;
	rem.s32 	%r10, %r9, %r3;
	setp.ne.s32 	%p10, %r10, 0;
$L__BB0_3:
	setp.le.s32 	%p6, %r1, %r3;
	not.pred 	%p7, %p10;
	or.pred  	%p8, %p6, %p7;
	@%p8 bra 	$L__BB0_6;
	sub.s32 	%r11, %r2, %r3;
	setp.ge.s32 	%p9, %r1, %r11;
	@%p9 bra 	$L__BB0_6;
	cvta.to.global.u64 	%rd2, %rd1;
	mul.wide.s32 	%rd3, %r1, 4;
	add.s64 	%rd4, %rd2, %rd3;
	ld.global.u32 	%r12, [%rd4];
	not.b32 	%r13, %r12;
	st.global.u32 	[%rd4], %r13;
$L__BB0_6:
	ret;

}


// ===== COMPILED SASS (sm_100) =====

	.target	sm_100

	.elftype	@"ET_EXEC"


//--------------------- .note.nv.tkinfo           --------------------------
	.section	.note.nv.tkinfo,"",@"SHT_NOTE"
	.sectionflags	@"SHF_NOTE_NV_TKINFO"
	.tkinfo
        /*0018*/ 	.word	0x00000002
        /*0030*/ 	.string	""
        /*0030*/ 	.string	"ptxas"
        /*0030*/ 	.string	"Cuda compilation tools, release 13.0, V13.0.88"
        /*0030*/ 	.string	"Build cuda_13.0.r13.0/compiler.36424714_0"
        /*0030*/ 	.string	"-arch sm_100 -m 64 "



//--------------------- .note.nv.cuinfo           --------------------------
	.section	.note.nv.cuinfo,"",@"SHT_NOTE"
	.sectionflags	@"SHF_NOTE_NV_CUINFO"
        /*0018*/ 	.short	0x0002
        /*001a*/ 	.short	0x0064
        /*001c*/ 	.short	0x0082
	.zero		2


//--------------------- .nv.info                  --------------------------
	.section	.nv.info,"",@"SHT_CUDA_INFO"
	.align	4


	//----- nvinfo : EIATTR_REGCOUNT
	.align		4
        /*0000*/ 	.byte	0x04, 0x2f
        /*0002*/ 	.short	(.L_1 - .L_0)
	.align		4
.L_0:
        /*0004*/ 	.word	index@(_Z9operationPiii)
        /*0008*/ 	.word	0x0000000c


	//----- nvinfo : EIATTR_FRAME_SIZE
	.align		4
.L_1:
        /*000c*/ 	.byte	0x04, 0x11
        /*000e*/ 	.short	(.L_3 - .L_2)
	.align		4
.L_2:
        /*0010*/ 	.word	index@(_Z9operationPiii)
        /*0014*/ 	.word	0x00000000


	//----- nvinfo : EIATTR_MIN_STACK_SIZE
	.align		4
.L_3:
        /*0018*/ 	.byte	0x04, 0x12
        /*001a*/ 	.short	(.L_5 - .L_4)
	.align		4
.L_4:
        /*001c*/ 	.word	index@(_Z9operationPiii)
        /*0020*/ 	.word	0x00000000
.L_5:


//--------------------- .nv.compat                --------------------------
	.section	.nv.compat,"",@"SHT_CUDA_COMPAT_INFO"
	.align	4
        /*0000*/ 	.byte	0x02, 0x09, 0x00, 0x00, 0x02, 0x02, 0x01, 0x00, 0x02, 0x05, 0x05, 0x00, 0x03, 0x07, 0x01, 0x01
        /*0010*/ 	.byte	0x02, 0x03, 0x00, 0x00, 0x02, 0x06, 0x01, 0x00, 0x04, 0x0b, 0x08, 0x00, 0x09, 0x00, 0x00, 0x00
        /*0020*/ 	.byte	0x00, 0x00, 0x00, 0x00


//--------------------- .nv.info._Z9operationPiii --------------------------
	.section	.nv.info._Z9operationPiii,"",@"SHT_CUDA_INFO"
	.sectionflags	@""
	.align	4


	//----- nvinfo : EIATTR_CUDA_API_VERSION
	.align		4
        /*0000*/ 	.byte	0x04, 0x37
        /*0002*/ 	.short	(.L_7 - .L_6)
.L_6:
        /*0004*/ 	.word	0x00000082


	//----- nvinfo : EIATTR_KPARAM_INFO
	.align		4
.L_7:
        /*0008*/ 	.byte	0x04, 0x17
        /*000a*/ 	.short	(.L_9 - .L_8)
.L_8:
        /*000c*/ 	.word	0x00000000
        /*0010*/ 	.short	0x0002
        /*0012*/ 	.short	0x000c
        /*0014*/ 	.byte	0x00, 0xf0, 0x11, 0x00


	//----- nvinfo : EIATTR_KPARAM_INFO
	.align		4
.L_9:
        /*0018*/ 	.byte	0x04, 0x17
        /*001a*/ 	.short	(.L_11 - .L_10)
.L_10:
        /*001c*/ 	.word	0x00000000
        /*0020*/ 	.short	0x0001
        /*0022*/ 	.short	0x0008
        /*0024*/ 	.byte	0x00, 0xf0, 0x11, 0x00


	//----- nvinfo : EIATTR_KPARAM_INFO
	.align		4
.L_11:
        /*0028*/ 	.byte	0x04, 0x17
        /*002a*/ 	.short	(.L_13 - .L_12)
.L_12:
        /*002c*/ 	.word	0x00000000
        /*0030*/ 	.short	0x0000
        /*0032*/ 	.short	0x0000
        /*0034*/ 	.byte	0x00, 0xf5, 0x21, 0x00


	//----- nvinfo : EIATTR_SPARSE_MMA_MASK
	.align		4
.L_13:
        /*0038*/ 	.byte	0x03, 0x50
        /*003a*/ 	.short	0x0000


	//----- nvinfo : EIATTR_MAXREG_COUNT
	.align		4
        /*003c*/ 	.byte	0x03, 0x1b
        /*003e*/ 	.short	0x00ff


	//----- nvinfo : EIATTR_MERCURY_ISA_VERSION
	.align		4
        /*0040*/ 	.byte	0x03, 0x5f
        /*0042*/ 	.short	0x0101


	//----- nvinfo : EIATTR_VRC_CTA_INIT_COUNT
	.align		4
        /*0044*/ 	.byte	0x02, 0x4a
	.zero		1
	.zero		1


	//----- nvinfo : EIATTR_EXIT_INSTR_OFFSETS
	.align		4
        /*0048*/ 	.byte	0x04, 0x1c
        /*004a*/ 	.short	(.L_15 - .L_14)


	//   ....[0]....
.L_14:
        /*004c*/ 	.word	0x00000080


	//   ....[1]....
        /*0050*/ 	.word	0x00000320


	//   ....[2]....
        /*0054*/ 	.word	0x00000350


	//   ....[3]....
        /*0058*/ 	.word	0x000003c0


	//----- nvinfo : EIATTR_CRS_STACK_SIZE
	.align		4
.L_15:
        /*005c*/ 	.byte	0x04, 0x1e
        /*005e*/ 	.short	(.L_17 - .L_16)
.L_16:
        /*0060*/ 	.word	0x00000000


	//----- nvinfo : EIATTR_CBANK_PARAM_SIZE
	.align		4
.L_17:
        /*0064*/ 	.byte	0x03, 0x19
        /*0066*/ 	.short	0x0010


	//----- nvinfo : EIATTR_PARAM_CBANK
	.align		4
        /*0068*/ 	.byte	0x04, 0x0a
        /*006a*/ 	.short	(.L_19 - .L_18)
	.align		4
.L_18:
        /*006c*/ 	.word	index@(.nv.constant0._Z9operationPiii)
        /*0070*/ 	.short	0x0380
        /*0072*/ 	.short	0x0010


	//----- nvinfo : EIATTR_SW_WAR
	.align		4
.L_19:
        /*0074*/ 	.byte	0x04, 0x36
        /*0076*/ 	.short	(.L_21 - .L_20)
.L_20:
        /*0078*/ 	.word	0x00000008
.L_21:


//--------------------- .nv.callgraph             --------------------------
	.section	.nv.callgraph,"",@"SHT_CUDA_CALLGRAPH"
	.align	4
	.sectionentsize	8
	.align		4
        /*0000*/ 	.word	0x00000000
	.align		4
        /*0004*/ 	.word	0xffffffff
	.align		4
        /*0008*/ 	.word	0x00000000
	.align		4
        /*000c*/ 	.word	0xfffffffe
	.align		4
        /*0010*/ 	.word	0x00000000
	.align		4
        /*0014*/ 	.word	0xfffffffd
	.align		4
        /*0018*/ 	.word	0x00000000
	.align		4
        /*001c*/ 	.word	0xfffffffc


//--------------------- .text._Z9operationPiii    --------------------------
	.section	.text._Z9operationPiii,"ax",@progbits
	.align	128
        .global         _Z9operationPiii
        .type           _Z9operationPiii,@function
        .size           _Z9operationPiii,(.L_x_3 - _Z9operationPiii)
        .other          _Z9operationPiii,@"STO_CUDA_ENTRY STV_DEFAULT"
_Z9operationPiii:
.text._Z9operationPiii:
[----:B------:R-:W-:Y:S01]  /*0000*/  LDC R1, c[0x0][0x37c] ;  /* 0x0000df00ff017b82 */ /* 0x000fe20000000800 */
[----:B------:R-:W0:Y:S07]  /*0010*/  S2R R0, SR_TID.X ;  /* 0x0000000000007919 */ /* 0x000e2e0000002100 */
[----:B------:R-:W1:Y:S01]  /*0020*/  LDC.64 R2, c[0x0][0x388] ;  /* 0x0000e200ff027b82 */ /* 0x000e620000000a00 */
[----:B------:R-:W0:Y:S01]  /*0030*/  LDCU UR4, c[0x0][0x360] ;  /* 0x00006c00ff0477ac */ /* 0x000e220008000800 */
[----:B------:R-:W0:Y:S01]  /*0040*/  S2R R5, SR_CTAID.X ;  /* 0x0000000000057919 */ /* 0x000e220000002500 */
[----:B-1----:R-:W-:-:S02]  /*0050*/  IMAD R2, R3, R2, RZ ;  /* 0x0000000203027224 */ /* 0x002fc400078e02ff */
[----:B0-----:R-:W-:-:S05]  /*0060*/  IMAD R0, R5, UR4, R0 ;  /* 0x0000000405007c24 */ /* 0x001fca000f8e0200 */
[----:B------:R-:W-:-:S13]  /*0070*/  ISETP.GE.AND P0, PT, R0, R2, PT ;  /* 0x000000020000720c */ /* 0x000fda0003f06270 */
[----:B------:R-:W-:Y:S05]  /*0080*/  @P0 EXIT ;  /* 0x000000000000094d */ /* 0x000fea0003800000 */
[----:B------:R-:W-:Y:S01]  /*0090*/  IABS R9, R3 ;  /* 0x0000000300097213 */ /* 0x000fe20000000000 */
[----:B------:R-:W-:Y:S01]  /*00a0*/  BSSY.RECONVERGENT B0, `(.L_x_0) ;  /* 0x0000026000007945 */ /* 0x000fe20003800200 */
[----:B------:R-:W-:Y:S02]  /*00b0*/  ISETP.GE.AND P2, PT, R0, RZ, PT ;  /* 0x000000ff0000720c */ /* 0x000fe40003f46270 */
[----:B------:R-:W0:Y:S01]  /*00c0*/  I2F.RP R6, R9 ;  /* 0x0000000900067306 */ /* 0x000e220000209400 */
[----:B------:R-:W-:-:S07]  /*00d0*/  ISETP.NE.AND P1, PT, R3, RZ, PT ;  /* 0x000000ff0300720c */ /* 0x000fce0003f25270 */
[----:B0-----:R-:W0:Y:S02]  /*00e0*/  MUFU.RCP R6, R6 ;  /* 0x0000000600067308 */ /* 0x001e240000001000 */
[----:B0-----:R-:W-:-:S06]  /*00f0*/  VIADD R4, R6, 0xffffffe ;  /* 0x0ffffffe06047836 */ /* 0x001fcc0000000000 */
[----:B------:R0:W1:Y:S02]  /*0100*/  F2I.FTZ.U32.TRUNC.NTZ R5, R4 ;  /* 0x0000000400057305 */ /* 0x000064000021f000 */
[----:B0-----:R-:W-:Y:S02]  /*0110*/  IMAD.MOV.U32 R4, RZ, RZ, RZ ;  /* 0x000000ffff047224 */ /* 0x001fe400078e00ff */
[----:B-1----:R-:W-:-:S04]  /*0120*/  IMAD.MOV R8, RZ, RZ, -R5 ;  /* 0x000000ffff087224 */ /* 0x002fc800078e0a05 */
[----:B------:R-:W-:Y:S01]  /*0130*/  IMAD R7, R8, R9, RZ ;  /* 0x0000000908077224 */ /* 0x000fe200078e02ff */
[----:B------:R-:W-:-:S03]  /*0140*/  IABS R8, R0 ;  /* 0x0000000000087213 */ /* 0x000fc60000000000 */
[----:B------:R-:W-:-:S06]  /*0150*/  IMAD.HI.U32 R5, R5, R7, R4 ;  /* 0x0000000705057227 */ /* 0x000fcc00078e0004 */
[----:B------:R-:W-:-:S04]  /*0160*/  IMAD.HI.U32 R7, R5, R8, RZ ;  /* 0x0000000805077227 */ /* 0x000fc800078e00ff */
[----:B------:R-:W-:-:S04]  /*0170*/  IMAD.MOV R7, RZ, RZ, -R7 ;  /* 0x000000ffff077224 */ /* 0x000fc800078e0a07 */
[----:B------:R-:W-:Y:S01]  /*0180*/  IMAD R6, R9, R7, R8 ;  /* 0x0000000709067224 */ /* 0x000fe200078e0208 */
[----:B------:R-:W-:-:S04]  /*0190*/  LOP3.LUT R7, RZ, R3, RZ, 0x33, !PT ;  /* 0x00000003ff077212 */ /* 0x000fc800078e33ff */
[----:B------:R-:W-:-:S13]  /*01a0*/  ISETP.GT.U32.AND P0, PT, R9, R6, PT ;  /* 0x000000060900720c */ /* 0x000fda0003f04070 */
[----:B------:R-:W-:-:S05]  /*01b0*/  @!P0 IMAD.IADD R6, R6, 0x1, -R9 ;  /* 0x0000000106068824 */ /* 0x000fca00078e0a09 */
[----:B------:R-:W-:-:S13]  /*01c0*/  ISETP.GT.U32.AND P0, PT, R9, R6, PT ;  /* 0x000000060900720c */ /* 0x000fda0003f04070 */
[----:B------:R-:W-:Y:S01]  /*01d0*/  @!P0 IMAD.IADD R6, R6, 0x1, -R9 ;  /* 0x0000000106068824 */ /* 0x000fe200078e0a09 */
[----:B------:R-:W-:-:S04]  /*01e0*/  PLOP3.LUT P0, PT, PT, PT, PT, 0x8, 0x80 ;  /* 0x000000000080781c */ /* 0x000fc80003f0e170 */
[----:B------:R-:W-:-:S04]  /*01f0*/  @!P2 IADD3 R6, PT, PT, -R6, RZ, RZ ;  /* 0x000000ff0606a210 */ /* 0x000fc80007ffe1ff */
[----:B------:R-:W-:-:S04]  /*0200*/  SEL R6, R7, R6, !P1 ;  /* 0x0000000607067207 */ /* 0x000fc80004800000 */
[----:B------:R-:W-:-:S13]  /*0210*/  ISETP.NE.AND P2, PT, R6, RZ, PT ;  /* 0x000000ff0600720c */ /* 0x000fda0003f45270 */
[----:B------:R-:W-:Y:S05]  /*0220*/  @!P2 BRA `(.L_x_1) ;  /* 0x000000000034a947 */ /* 0x000fea0003800000 */
[----:B------:R-:W-:-:S05]  /*0230*/  VIADD R6, R0, 0x1 ;  /* 0x0000000100067836 */ /* 0x000fca0000000000 */
[----:B------:R-:W-:Y:S02]  /*0240*/  IABS R4, R6 ;  /* 0x0000000600047213 */ /* 0x000fe40000000000 */
[----:B------:R-:W-:-:S03]  /*0250*/  ISETP.GE.AND P2, PT, R6, RZ, PT ;  /* 0x000000ff0600720c */ /* 0x000fc60003f46270 */
[----:B------:R-:W-:-:S04]  /*0260*/  IMAD.HI.U32 R5, R5, R4, RZ ;  /* 0x0000000405057227 */ /* 0x000fc800078e00ff */
[----:B------:R-:W-:-:S04]  /*0270*/  IMAD.MOV R5, RZ, RZ, -R5 ;  /* 0x000000ffff057224 */ /* 0x000fc800078e0a05 */
[----:B------:R-:W-:-:S05]  /*0280*/  IMAD R4, R9, R5, R4 ;  /* 0x0000000509047224 */ /* 0x000fca00078e0204 */
[----:B------:R-:W-:-:S13]  /*0290*/  ISETP.GT.U32.AND P0, PT, R9, R4, PT ;  /* 0x000000040900720c */ /* 0x000fda0003f04070 */
[----:B------:R-:W-:-:S05]  /*02a0*/  @!P0 IMAD.IADD R4, R4, 0x1, -R9 ;  /* 0x0000000104048824 */ /* 0x000fca00078e0a09 */
[----:B------:R-:W-:-:S13]  /*02b0*/  ISETP.GT.U32.AND P0, PT, R9, R4, PT ;  /* 0x000000040900720c */ /* 0x000fda0003f04070 */
[----:B------:R-:W-:-:S05]  /*02c0*/  @!P0 IADD3 R4, PT, PT, R4, -R9, RZ ;  /* 0x8000000904048210 */ /* 0x000fca0007ffe0ff */
[----:B------:R-:W-:-:S05]  /*02d0*/  @!P2 IMAD.MOV R4, RZ, RZ, -R4 ;  /* 0x000000ffff04a224 */ /* 0x000fca00078e0a04 */
[----:B------:R-:W-:-:S04]  /*02e0*/  SEL R4, R7, R4, !P1 ;  /* 0x0000000407047207 */ /* 0x000fc80004800000 */
[----:B------:R-:W-:-:S13]  /*02f0*/  ISETP.NE.AND P0, PT, R4, RZ, PT ;  /* 0x000000ff0400720c */ /* 0x000fda0003f05270 */
.L_x_1:
[----:B------:R-:W-:Y:S05]  /*0300*/  BSYNC.RECONVERGENT B0 ;  /* 0x0000000000007941 */ /* 0x000fea0003800200 */
.L_x_0:
[----:B------:R-:W-:-:S13]  /*0310*/  ISETP.LE.OR P0, PT, R0, R3, !P0 ;  /* 0x000000030000720c */ /* 0x000fda0004703670 */
[----:B------:R-:W-:Y:S05]  /*0320*/  @P0 EXIT ;  /* 0x000000000000094d */ /* 0x000fea0003800000 */
[----:B------:R-:W-:-:S05]  /*0330*/  IMAD.IADD R3, R2, 0x1, -R3 ;  /* 0x0000000102037824 */ /* 0x000fca00078e0a03 */
[----:B------:R-:W-:-:S13]  /*0340*/  ISETP.GE.AND P0, PT, R0, R3, PT ;  /* 0x000000030000720c */ /* 0x000fda0003f06270 */
[----:B------:R-:W-:Y:S05]  /*0350*/  @P0 EXIT ;  /* 0x000000000000094d */ /* 0x000fea0003800000 */
[----:B------:R-:W0:Y:S01]  /*0360*/  LDC.64 R2, c[0x0][0x380] ;  /* 0x0000e000ff027b82 */ /* 0x000e220000000a00 */
[----:B------:R-:W1:Y:S01]  /*0370*/  LDCU.64 UR4, c[0x0][0x358] ;  /* 0x00006b00ff0477ac */ /* 0x000e620008000a00 */
[----:B0-----:R-:W-:-:S05]  /*0380*/  IMAD.WIDE R2, R0, 0x4, R2 ;  /* 0x0000000400027825 */ /* 0x001fca00078e0202 */
[----:B-1----:R-:W2:Y:S02]  /*0390*/  LDG.E R0, desc[UR4][R2.64] ;  /* 0x0000000402007981 */ /* 0x002ea4000c1e1900 */
[----:B--2---:R-:W-:-:S05]  /*03a0*/  LOP3.LUT R5, RZ, R0, RZ, 0x33, !PT ;  /* 0x00000000ff057212 */ /* 0x004fca00078e33ff */
[----:B------:R-:W-:Y:S01]  /*03b0*/  STG.E desc[UR4][R2.64], R5 ;  /* 0x0000000502007986 */ /* 0x000fe2000c101904 */
[----:B------:R-:W-:Y:S05]  /*03c0*/  EXIT ;  /* 0x000000000000794d */ /* 0x000fea0003800000 */
.L_x_2:
[----:B------:R-:W-:-:S00]  /*03d0*/  BRA `(.L_x_2) ;  /* 0xfffffffc00fc7947 */ /* 0x000fc0000383ffff */
[----:B------:R-:W-:-:S00]  /*03e0*/  NOP ;  /* 0x0000000000007918 */ /* 0x000fc00000000000 */
        /* <DEDUP_REMOVED lines=9> */
.L_x_3:


//--------------------- .nv.shared.reserved.0     --------------------------
	.section	.nv.shared.reserved.0,"aw",@nobits
	.weak		__nv_reservedSMEM_offset_0_alias
	.size		__nv_reservedSMEM_offset_0_alias, 0, 64
	.other		__nv_reservedSMEM_offset_0_alias,@"STO_CUDA_RESERVED_SHARED STV_DEFAULT"
__nv_reservedSMEM_offset_0_alias:
	.zero		0
	.zero		64


//--------------------- .nv.constant0._Z9operationPiii --------------------------
	.section	.nv.constant0._Z9operationPiii,"a",@progbits
	.sectionflags	@""
	.align	4
.nv.constant0._Z9operationPiii:
	.zero		912


//--------------------- SYMBOLS --------------------------

	.type		.nv.reservedSmem.offset0,@object
	.size		.nv.reservedSmem.offset0,0x4
